//
// Generated by NVIDIA NVVM Compiler
//
// Compiler Build ID: CL-36424714
// Cuda compilation tools, release 13.0, V13.0.88
// Based on NVVM 20.0.0
//

.version 9.0
.target sm_100
.address_size 64

	// .globl	_Z12sobel_kernelPKhPhjj
// _ZZ12sobel_kernelPKhPhjjE11shared_data has been demoted

.visible .entry _Z12sobel_kernelPKhPhjj(
	.param .u64 .ptr .align 1 _Z12sobel_kernelPKhPhjj_param_0,
	.param .u64 .ptr .align 1 _Z12sobel_kernelPKhPhjj_param_1,
	.param .u32 _Z12sobel_kernelPKhPhjj_param_2,
	.param .u32 _Z12sobel_kernelPKhPhjj_param_3
)
{
	.reg .pred 	%p<52>;
	.reg .b16 	%rs<36>;
	.reg .b32 	%r<49>;
	.reg .b32 	%f<26>;
	.reg .b64 	%rd<27>;
	// demoted variable
	.shared .align 1 .b8 _ZZ12sobel_kernelPKhPhjjE11shared_data[324];
	ld.param.u64 	%rd3, [_Z12sobel_kernelPKhPhjj_param_0];
	ld.param.u64 	%rd4, [_Z12sobel_kernelPKhPhjj_param_1];
	ld.param.u32 	%r18, [_Z12sobel_kernelPKhPhjj_param_2];
	ld.param.u32 	%r20, [_Z12sobel_kernelPKhPhjj_param_3];
	cvta.to.global.u64 	%rd1, %rd4;
	cvta.to.global.u64 	%rd2, %rd3;
	mov.u32 	%r1, %tid.x;
	mov.u32 	%r2, %tid.y;
	mov.u32 	%r21, %ctaid.x;
	mov.u32 	%r3, %ntid.x;
	mad.lo.s32 	%r4, %r21, %r3, %r1;
	mov.u32 	%r22, %ctaid.y;
	mov.u32 	%r5, %ntid.y;
	mad.lo.s32 	%r23, %r22, %r5, %r2;
	setp.lt.u32 	%p2, %r4, %r18;
	setp.lt.u32 	%p3, %r23, %r20;
	and.pred  	%p1, %p2, %p3;
	mov.u32 	%r24, _ZZ12sobel_kernelPKhPhjjE11shared_data;
	mad.lo.s32 	%r7, %r2, 18, %r24;
	add.s32 	%r25, %r1, %r7;
	add.s32 	%r8, %r25, 18;
	not.pred 	%p4, %p1;
	@%p4 bra 	$L__BB0_2;
	mad.lo.s32 	%r26, %r18, %r23, %r4;
	cvt.u64.u32 	%rd5, %r26;
	add.s64 	%rd6, %rd2, %rd5;
	ld.global.u8 	%rs10, [%rd6];
	st.shared.u8 	[%r8+1], %rs10;
	bra.uni 	$L__BB0_3;
$L__BB0_2:
	mov.b16 	%rs9, 0;
	st.shared.u8 	[%r8+1], %rs9;
$L__BB0_3:
	setp.ne.s32 	%p5, %r2, 0;
	add.s32 	%r9, %r24, %r1;
	@%p5 bra 	$L__BB0_7;
	setp.ge.u32 	%p6, %r4, %r18;
	setp.eq.s32 	%p7, %r23, 0;
	or.pred  	%p8, %p7, %p6;
	@%p8 bra 	$L__BB0_6;
	add.s32 	%r28, %r23, -1;
	mad.lo.s32 	%r29, %r18, %r28, %r4;
	cvt.u64.u32 	%rd7, %r29;
	add.s64 	%rd8, %rd2, %rd7;
	ld.global.u8 	%rs12, [%rd8];
	st.shared.u8 	[%r9+1], %rs12;
	bra.uni 	$L__BB0_7;
$L__BB0_6:
	mov.b16 	%rs11, 0;
	st.shared.u8 	[%r9+1], %rs11;
$L__BB0_7:
	add.s32 	%r10, %r5, -1;
	setp.ne.s32 	%p9, %r2, %r10;
	@%p9 bra 	$L__BB0_11;
	setp.ge.u32 	%p10, %r4, %r18;
	add.s32 	%r11, %r23, 1;
	setp.ge.u32 	%p11, %r11, %r20;
	or.pred  	%p12, %p10, %p11;
	@%p12 bra 	$L__BB0_10;
	mad.lo.s32 	%r30, %r18, %r11, %r4;
	cvt.u64.u32 	%rd9, %r30;
	add.s64 	%rd10, %rd2, %rd9;
	ld.global.u8 	%rs14, [%rd10];
	st.shared.u8 	[%r8+19], %rs14;
	bra.uni 	$L__BB0_11;
$L__BB0_10:
	mov.b16 	%rs13, 0;
	st.shared.u8 	[%r8+19], %rs13;
$L__BB0_11:
	setp.ne.s32 	%p13, %r1, 0;
	@%p13 bra 	$L__BB0_15;
	setp.ge.u32 	%p14, %r23, %r20;
	setp.lt.s32 	%p15, %r4, 1;
	or.pred  	%p16, %p15, %p14;
	@%p16 bra 	$L__BB0_14;
	mad.lo.s32 	%r31, %r18, %r23, %r4;
	add.s32 	%r32, %r31, -1;
	cvt.u64.u32 	%rd11, %r32;
	add.s64 	%rd12, %rd2, %rd11;
	ld.global.u8 	%rs16, [%rd12];
	st.shared.u8 	[%r7+18], %rs16;
	bra.uni 	$L__BB0_15;
$L__BB0_14:
	mov.b16 	%rs15, 0;
	st.shared.u8 	[%r7+18], %rs15;
$L__BB0_15:
	add.s32 	%r12, %r3, -1;
	setp.ne.s32 	%p17, %r1, %r12;
	@%p17 bra 	$L__BB0_19;
	setp.ge.u32 	%p18, %r23, %r20;
	add.s32 	%r13, %r4, 1;
	setp.ge.u32 	%p19, %r13, %r18;
	or.pred  	%p20, %p19, %p18;
	@%p20 bra 	$L__BB0_18;
	mad.lo.s32 	%r33, %r18, %r23, %r13;
	cvt.u64.u32 	%rd13, %r33;
	add.s64 	%rd14, %rd2, %rd13;
	ld.global.u8 	%rs18, [%rd14];
	st.shared.u8 	[%r8+2], %rs18;
	bra.uni 	$L__BB0_19;
$L__BB0_18:
	mov.b16 	%rs17, 0;
	st.shared.u8 	[%r8+2], %rs17;
$L__BB0_19:
	or.b32  	%r34, %r1, %r2;
	setp.ne.s32 	%p21, %r34, 0;
	@%p21 bra 	$L__BB0_23;
	setp.lt.s32 	%p22, %r4, 1;
	setp.eq.s32 	%p23, %r23, 0;
	mov.b16 	%rs32, 0;
	or.pred  	%p24, %p22, %p23;
	@%p24 bra 	$L__BB0_22;
	add.s32 	%r35, %r23, -1;
	mad.lo.s32 	%r36, %r18, %r35, %r4;
	add.s32 	%r37, %r36, -1;
	cvt.u64.u32 	%rd15, %r37;
	add.s64 	%rd16, %rd2, %rd15;
	ld.global.u8 	%rs32, [%rd16];
$L__BB0_22:
	st.shared.u8 	[_ZZ12sobel_kernelPKhPhjjE11shared_data], %rs32;
$L__BB0_23:
	setp.ne.s32 	%p25, %r1, %r12;
	setp.ne.s32 	%p26, %r2, 0;
	or.pred  	%p27, %p26, %p25;
	@%p27 bra 	$L__BB0_27;
	add.s32 	%r14, %r4, 1;
	setp.ge.u32 	%p28, %r14, %r18;
	setp.eq.s32 	%p29, %r23, 0;
	mov.b16 	%rs33, 0;
	or.pred  	%p30, %p28, %p29;
	@%p30 bra 	$L__BB0_26;
	add.s32 	%r38, %r23, -1;
	mad.lo.s32 	%r39, %r18, %r38, %r14;
	cvt.u64.u32 	%rd17, %r39;
	add.s64 	%rd18, %rd2, %rd17;
	ld.global.u8 	%rs33, [%rd18];
$L__BB0_26:
	st.shared.u8 	[%r9+2], %rs33;
$L__BB0_27:
	setp.ne.s32 	%p31, %r1, 0;
	setp.ne.s32 	%p32, %r2, %r10;
	or.pred  	%p33, %p31, %p32;
	@%p33 bra 	$L__BB0_31;
	add.s32 	%r15, %r23, 1;
	setp.lt.s32 	%p34, %r4, 1;
	setp.ge.u32 	%p35, %r15, %r20;
	mov.b16 	%rs34, 0;
	or.pred  	%p36, %p34, %p35;
	@%p36 bra 	$L__BB0_30;
	mad.lo.s32 	%r40, %r18, %r15, %r4;
	add.s32 	%r41, %r40, -1;
	cvt.u64.u32 	%rd19, %r41;
	add.s64 	%rd20, %rd2, %rd19;
	ld.global.u8 	%rs34, [%rd20];
$L__BB0_30:
	st.shared.u8 	[%r7+36], %rs34;
$L__BB0_31:
	setp.ne.s32 	%p37, %r1, %r12;
	setp.ne.s32 	%p38, %r2, %r10;
	or.pred  	%p39, %p37, %p38;
	@%p39 bra 	$L__BB0_35;
	add.s32 	%r16, %r4, 1;
	add.s32 	%r17, %r23, 1;
	setp.ge.u32 	%p40, %r16, %r18;
	setp.ge.u32 	%p41, %r17, %r20;
	mov.b16 	%rs35, 0;
	or.pred  	%p42, %p40, %p41;
	@%p42 bra 	$L__BB0_34;
	mad.lo.s32 	%r42, %r18, %r17, %r16;
	cvt.u64.u32 	%rd21, %r42;
	add.s64 	%rd22, %rd2, %rd21;
	ld.global.u8 	%rs35, [%rd22];
$L__BB0_34:
	st.shared.u8 	[%r8+20], %rs35;
$L__BB0_35:
	bar.sync 	0;
	setp.lt.s32 	%p43, %r4, 1;
	add.s32 	%r43, %r18, -1;
	setp.ge.u32 	%p44, %r4, %r43;
	or.pred  	%p45, %p43, %p44;
	setp.eq.s32 	%p46, %r23, 0;
	or.pred  	%p47, %p46, %p45;
	add.s32 	%r44, %r20, -1;
	setp.ge.u32 	%p48, %r23, %r44;
	or.pred  	%p49, %p48, %p47;
	@%p49 bra 	$L__BB0_37;
	add.s32 	%r46, %r7, %r1;
	ld.shared.u8 	%rs24, [%r46];
	cvt.rn.f32.u16 	%f1, %rs24;
	ld.shared.u8 	%rs25, [%r46+1];
	cvt.rn.f32.u16 	%f2, %rs25;
	ld.shared.u8 	%rs26, [%r46+2];
	cvt.rn.f32.u16 	%f3, %rs26;
	ld.shared.u8 	%rs27, [%r46+18];
	cvt.rn.f32.u16 	%f4, %rs27;
	ld.shared.u8 	%rs28, [%r46+20];
	cvt.rn.f32.u16 	%f5, %rs28;
	ld.shared.u8 	%rs29, [%r46+36];
	cvt.rn.f32.u16 	%f6, %rs29;
	ld.shared.u8 	%rs30, [%r46+37];
	cvt.rn.f32.u16 	%f7, %rs30;
	ld.shared.u8 	%rs31, [%r46+38];
	cvt.rn.f32.u16 	%f8, %rs31;
	sub.f32 	%f9, %f3, %f1;
	add.f32 	%f10, %f4, %f4;
	sub.f32 	%f11, %f9, %f10;
	fma.rn.f32 	%f12, %f5, 0f40000000, %f11;
	sub.f32 	%f13, %f12, %f6;
	add.f32 	%f14, %f13, %f8;
	neg.f32 	%f15, %f1;
	add.f32 	%f16, %f2, %f2;
	sub.f32 	%f17, %f15, %f16;
	sub.f32 	%f18, %f17, %f3;
	add.f32 	%f19, %f18, %f6;
	fma.rn.f32 	%f20, %f7, 0f40000000, %f19;
	add.f32 	%f21, %f20, %f8;
	mul.f32 	%f22, %f21, %f21;
	fma.rn.f32 	%f23, %f14, %f14, %f22;
	sqrt.rn.f32 	%f24, %f23;
	setp.gt.f32 	%p51, %f24, 0f437F0000;
	selp.f32 	%f25, 0f437F0000, %f24, %p51;
	cvt.rzi.u32.f32 	%r47, %f25;
	mad.lo.s32 	%r48, %r18, %r23, %r4;
	cvt.u64.u32 	%rd25, %r48;
	add.s64 	%rd26, %rd1, %rd25;
	st.global.u8 	[%rd26], %r47;
	bra.uni 	$L__BB0_39;
$L__BB0_37:
	@%p4 bra 	$L__BB0_39;
	mad.lo.s32 	%r45, %r18, %r23, %r4;
	cvt.u64.u32 	%rd23, %r45;
	add.s64 	%rd24, %rd1, %rd23;
	mov.b16 	%rs23, 0;
	st.global.u8 	[%rd24], %rs23;
$L__BB0_39:
	ret;

}


// ===== COMPILED SASS (sm_100) =====

	.target	sm_100

	.elftype	@"ET_EXEC"


//--------------------- .note.nv.tkinfo           --------------------------
	.section	.note.nv.tkinfo,"",@"SHT_NOTE"
	.sectionflags	@"SHF_NOTE_NV_TKINFO"
	.tkinfo
        /*0018*/ 	.word	0x00000002
        /*0030*/ 	.string	""
        /*0030*/ 	.string	"ptxas"
        /*0030*/ 	.string	"Cuda compilation tools, release 13.0, V13.0.88"
        /*0030*/ 	.string	"Build cuda_13.0.r13.0/compiler.36424714_0"
        /*0030*/ 	.string	"-arch sm_100 -m 64 "



//--------------------- .note.nv.cuinfo           --------------------------
	.section	.note.nv.cuinfo,"",@"SHT_NOTE"
	.sectionflags	@"SHF_NOTE_NV_CUINFO"
        /*0018*/ 	.short	0x0002
        /*001a*/ 	.short	0x0064
        /*001c*/ 	.short	0x0082
	.zero		2


//--------------------- .nv.info                  --------------------------
	.section	.nv.info,"",@"SHT_CUDA_INFO"
	.align	4


	//----- nvinfo : EIATTR_REGCOUNT
	.align		4
        /*0000*/ 	.byte	0x04, 0x2f
        /*0002*/ 	.short	(.L_1 - .L_0)
	.align		4
.L_0:
        /*0004*/ 	.word	index@(_Z12sobel_kernelPKhPhjj)
        /*0008*/ 	.word	0x0000000f


	//----- nvinfo : EIATTR_FRAME_SIZE
	.align		4
.L_1:
        /*000c*/ 	.byte	0x04, 0x11
        /*000e*/ 	.short	(.L_3 - .L_2)
	.align		4
.L_2:
        /*0010*/ 	.word	index@($__internal_0_$__cuda_sm20_sqrt_rn_f32_slowpath)
        /*0014*/ 	.word	0x00000000


	//----- nvinfo : EIATTR_FRAME_SIZE
	.align		4
.L_3:
        /*0018*/ 	.byte	0x04, 0x11
        /*001a*/ 	.short	(.L_5 - .L_4)
	.align		4
.L_4:
        /*001c*/ 	.word	index@(_Z12sobel_kernelPKhPhjj)
        /*0020*/ 	.word	0x00000000


	//----- nvinfo : EIATTR_MIN_STACK_SIZE
	.align		4
.L_5:
        /*0024*/ 	.byte	0x04, 0x12
        /*0026*/ 	.short	(.L_7 - .L_6)
	.align		4
.L_6:
        /*0028*/ 	.word	index@(_Z12sobel_kernelPKhPhjj)
        /*002c*/ 	.word	0x00000000
.L_7:


//--------------------- .nv.compat                --------------------------
	.section	.nv.compat,"",@"SHT_CUDA_COMPAT_INFO"
	.align	4
        /*0000*/ 	.byte	0x02, 0x09, 0x00, 0x00, 0x02, 0x02, 0x01, 0x00, 0x02, 0x05, 0x05, 0x00, 0x03, 0x07, 0x01, 0x01
        /*0010*/ 	.byte	0x02, 0x03, 0x00, 0x00, 0x02, 0x06, 0x01, 0x00, 0x04, 0x0b, 0x08, 0x00, 0x01, 0x00, 0x00, 0x00
        /*0020*/ 	.byte	0x00, 0x00, 0x00, 0x00


//--------------------- .nv.info._Z12sobel_kernelPKhPhjj --------------------------
	.section	.nv.info._Z12sobel_kernelPKhPhjj,"",@"SHT_CUDA_INFO"
	.sectionflags	@""
	.align	4


	//----- nvinfo : EIATTR_CUDA_API_VERSION
	.align		4
        /*0000*/ 	.byte	0x04, 0x37
        /*0002*/ 	.short	(.L_9 - .L_8)
.L_8:
        /*0004*/ 	.word	0x00000082


	//----- nvinfo : EIATTR_KPARAM_INFO
	.align		4
.L_9:
        /*0008*/ 	.byte	0x04, 0x17
        /*000a*/ 	.short	(.L_11 - .L_10)
.L_10:
        /*000c*/ 	.word	0x00000000
        /*0010*/ 	.short	0x0003
        /*0012*/ 	.short	0x0014
        /*0014*/ 	.byte	0x00, 0xf0, 0x11, 0x00


	//----- nvinfo : EIATTR_KPARAM_INFO
	.align		4
.L_11:
        /*0018*/ 	.byte	0x04, 0x17
        /*001a*/ 	.short	(.L_13 - .L_12)
.L_12:
        /*001c*/ 	.word	0x00000000
        /*0020*/ 	.short	0x0002
        /*0022*/ 	.short	0x0010
        /*0024*/ 	.byte	0x00, 0xf0, 0x11, 0x00


	//----- nvinfo : EIATTR_KPARAM_INFO
	.align		4
.L_13:
        /*0028*/ 	.byte	0x04, 0x17
        /*002a*/ 	.short	(.L_15 - .L_14)
.L_14:
        /*002c*/ 	.word	0x00000000
        /*0030*/ 	.short	0x0001
        /*0032*/ 	.short	0x0008
        /*0034*/ 	.byte	0x00, 0xf5, 0x21, 0x00


	//----- nvinfo : EIATTR_KPARAM_INFO
	.align		4
.L_15:
        /*0038*/ 	.byte	0x04, 0x17
        /*003a*/ 	.short	(.L_17 - .L_16)
.L_16:
        /*003c*/ 	.word	0x00000000
        /*0040*/ 	.short	0x0000
        /*0042*/ 	.short	0x0000
        /*0044*/ 	.byte	0x00, 0xf5, 0x21, 0x00


	//----- nvinfo : EIATTR_SPARSE_MMA_MASK
	.align		4
.L_17:
        /*0048*/ 	.byte	0x03, 0x50
        /*004a*/ 	.short	0x0000


	//----- nvinfo : EIATTR_MAXREG_COUNT
	.align		4
        /*004c*/ 	.byte	0x03, 0x1b
        /*004e*/ 	.short	0x00ff


	//----- nvinfo : EIATTR_NUM_BARRIERS
	.align		4
        /*0050*/ 	.byte	0x02, 0x4c
        /*0052*/ 	.byte	0x01
	.zero		1


	//----- nvinfo : EIATTR_MERCURY_ISA_VERSION
	.align		4
        /*0054*/ 	.byte	0x03, 0x5f
        /*0056*/ 	.short	0x0101


	//----- nvinfo : EIATTR_VRC_CTA_INIT_COUNT
	.align		4
        /*0058*/ 	.byte	0x02, 0x4a
	.zero		1
	.zero		1


	//----- nvinfo : EIATTR_EXIT_INSTR_OFFSETS
	.align		4
        /*005c*/ 	.byte	0x04, 0x1c
        /*005e*/ 	.short	(.L_19 - .L_18)


	//   ....[0]....
.L_18:
        /*0060*/ 	.word	0x00000df0


	//   ....[1]....
        /*0064*/ 	.word	0x00000e00


	//   ....[2]....
        /*0068*/ 	.word	0x00000e60


	//----- nvinfo : EIATTR_CRS_STACK_SIZE
	.align		4
.L_19:
        /*006c*/ 	.byte	0x04, 0x1e
        /*006e*/ 	.short	(.L_21 - .L_20)
.L_20:
        /*0070*/ 	.word	0x00000000


	//----- nvinfo : EIATTR_CBANK_PARAM_SIZE
	.align		4
.L_21:
        /*0074*/ 	.byte	0x03, 0x19
        /*0076*/ 	.short	0x0018


	//----- nvinfo : EIATTR_PARAM_CBANK
	.align		4
        /*0078*/ 	.byte	0x04, 0x0a
        /*007a*/ 	.short	(.L_23 - .L_22)
	.align		4
.L_22:
        /*007c*/ 	.word	index@(.nv.constant0._Z12sobel_kernelPKhPhjj)
        /*0080*/ 	.short	0x0380
        /*0082*/ 	.short	0x0018


	//----- nvinfo : EIATTR_SW_WAR
	.align		4
.L_23:
        /*0084*/ 	.byte	0x04, 0x36
        /*0086*/ 	.short	(.L_25 - .L_24)
.L_24:
        /*0088*/ 	.word	0x00000008
.L_25:


//--------------------- .nv.callgraph             --------------------------
	.section	.nv.callgraph,"",@"SHT_CUDA_CALLGRAPH"
	.align	4
	.sectionentsize	8
	.align		4
        /*0000*/ 	.word	0x00000000
	.align		4
        /*0004*/ 	.word	0xffffffff
	.align		4
        /*0008*/ 	.word	0x00000000
	.align		4
        /*000c*/ 	.word	0xfffffffe
	.align		4
        /*0010*/ 	.word	0x00000000
	.align		4
        /*0014*/ 	.word	0xfffffffd
	.align		4
        /*0018*/ 	.word	0x00000000
	.align		4
        /*001c*/ 	.word	0xfffffffc


//--------------------- .text._Z12sobel_kernelPKhPhjj --------------------------
	.section	.text._Z12sobel_kernelPKhPhjj,"ax",@progbits
	.align	128
        .global         _Z12sobel_kernelPKhPhjj
        .type           _Z12sobel_kernelPKhPhjj,@function
        .size           _Z12sobel_kernelPKhPhjj,(.L_x_34 - _Z12sobel_kernelPKhPhjj)
        .other          _Z12sobel_kernelPKhPhjj,@"STO_CUDA_ENTRY STV_DEFAULT"
_Z12sobel_kernelPKhPhjj:
.text._Z12sobel_kernelPKhPhjj:
[----:B------:R-:W-:Y:S01]  /*0000*/  LDC R1, c[0x0][0x37c] ;  /* 0x0000df00ff017b82 */ /* 0x000fe20000000800 */
[----:B------:R-:W0:Y:S07]  /*0010*/  S2R R7, SR_TID.Y ;  /* 0x0000000000077919 */ /* 0x000e2e0000002200 */
[----:B------:R-:W1:Y:S01]  /*0020*/  LDC R9, c[0x0][0x360] ;  /* 0x0000d800ff097b82 */ /* 0x000e620000000800 */
[----:B------:R-:W2:Y:S01]  /*0030*/  LDCU.64 UR8, c[0x0][0x390] ;  /* 0x00007200ff0877ac */ /* 0x000ea20008000a00 */
[----:B------:R-:W1:Y:S01]  /*0040*/  S2R R0, SR_TID.X ;  /* 0x0000000000007919 */ /* 0x000e620000002100 */
[----:B------:R-:W3:Y:S05]  /*0050*/  LDCU.64 UR6, c[0x0][0x358] ;  /* 0x00006b00ff0677ac */ /* 0x000eea0008000a00 */
[----:B------:R-:W0:Y:S08]  /*0060*/  S2UR UR5, SR_CTAID.Y ;  /* 0x00000000000579c3 */ /* 0x000e300000002600 */
[----:B------:R-:W0:Y:S08]  /*0070*/  LDC R8, c[0x0][0x364] ;  /* 0x0000d900ff087b82 */ /* 0x000e300000000800 */
[----:B------:R-:W1:Y:S01]  /*0080*/  S2UR UR4, SR_CTAID.X ;  /* 0x00000000000479c3 */ /* 0x000e620000002500 */
[----:B0-----:R-:W-:-:S05]  /*0090*/  IMAD R2, R8, UR5, R7 ;  /* 0x0000000508027c24 */ /* 0x001fca000f8e0207 */
[----:B--2---:R-:W-:Y:S01]  /*00a0*/  ISETP.GE.U32.AND P0, PT, R2, UR9, PT ;  /* 0x0000000902007c0c */ /* 0x004fe2000bf06070 */
[----:B-1----:R-:W-:-:S05]  /*00b0*/  IMAD R3, R9, UR4, R0 ;  /* 0x0000000409037c24 */ /* 0x002fca000f8e0200 */
[----:B------:R-:W-:-:S13]  /*00c0*/  ISETP.LT.U32.AND P0, PT, R3, UR8, !P0 ;  /* 0x0000000803007c0c */ /* 0x000fda000c701070 */
[----:B------:R-:W0:Y:S01]  /*00d0*/  @P0 LDC.64 R4, c[0x0][0x380] ;  /* 0x0000e000ff040b82 */ /* 0x000e220000000a00 */
[----:B------:R-:W-:-:S05]  /*00e0*/  @P0 IMAD R11, R2, UR8, R3 ;  /* 0x00000008020b0c24 */ /* 0x000fca000f8e0203 */
[----:B0-----:R-:W-:-:S05]  /*00f0*/  @P0 IADD3 R10, P1, PT, R11, R4, RZ ;  /* 0x000000040b0a0210 */ /* 0x001fca0007f3e0ff */
[----:B------:R-:W-:-:S06]  /*0100*/  @P0 IMAD.X R11, RZ, RZ, R5, P1 ;  /* 0x000000ffff0b0224 */ /* 0x000fcc00008e0605 */
[----:B---3--:R-:W2:Y:S01]  /*0110*/  @P0 LDG.E.U8 R11, desc[UR6][R10.64] ;  /* 0x000000060a0b0981 */ /* 0x008ea2000c1e1100 */
[----:B------:R-:W0:Y:S01]  /*0120*/  S2UR UR5, SR_CgaCtaId ;  /* 0x00000000000579c3 */ /* 0x000e220000008800 */
[----:B------:R-:W-:Y:S01]  /*0130*/  UMOV UR4, 0x400 ;  /* 0x0000040000047882 */ /* 0x000fe20000000000 */
[----:B------:R-:W-:Y:S01]  /*0140*/  ISETP.NE.AND P1, PT, R7, RZ, PT ;  /* 0x000000ff0700720c */ /* 0x000fe20003f25270 */
[----:B------:R-:W-:Y:S01]  /*0150*/  BSSY.RECONVERGENT B0, `(.L_x_0) ;  /* 0x0000014000007945 */ /* 0x000fe20003800200 */
[----:B0-----:R-:W-:-:S06]  /*0160*/  ULEA UR4, UR5, UR4, 0x18 ;  /* 0x0000000405047291 */ /* 0x001fcc000f8ec0ff */
[----:B------:R-:W-:-:S04]  /*0170*/  IMAD.U32 R4, RZ, RZ, UR4 ;  /* 0x00000004ff047e24 */ /* 0x000fc8000f8e00ff */
[----:B------:R-:W-:-:S04]  /*0180*/  IMAD R5, R7, 0x12, R4 ;  /* 0x0000001207057824 */ /* 0x000fc800078e0204 */
[----:B------:R-:W-:-:S05]  /*0190*/  IMAD.IADD R4, R5, 0x1, R0 ;  /* 0x0000000105047824 */ /* 0x000fca00078e0200 */
[----:B--2---:R0:W-:Y:S04]  /*01a0*/  @P0 STS.U8 [R4+0x13], R11 ;  /* 0x0000130b04000388 */ /* 0x0041e80000000000 */
[----:B------:R0:W-:Y:S01]  /*01b0*/  @!P0 STS.U8 [R4+0x13], RZ ;  /* 0x000013ff04008388 */ /* 0x0001e20000000000 */
[----:B------:R-:W-:Y:S05]  /*01c0*/  @P1 BRA `(.L_x_1) ;  /* 0x0000000000301947 */ /* 0x000fea0003800000 */
[----:B------:R-:W-:-:S04]  /*01d0*/  ISETP.GE.U32.AND P1, PT, R3, UR8, PT ;  /* 0x0000000803007c0c */ /* 0x000fc8000bf26070 */
[----:B------:R-:W-:-:S13]  /*01e0*/  ISETP.EQ.OR P1, PT, R2, RZ, P1 ;  /* 0x000000ff0200720c */ /* 0x000fda0000f22670 */
[----:B------:R-:W-:Y:S05]  /*01f0*/  @P1 BRA `(.L_x_2) ;  /* 0x0000000000201947 */ /* 0x000fea0003800000 */
[----:B------:R-:W1:Y:S01]  /*0200*/  LDCU.64 UR10, c[0x0][0x380] ;  /* 0x00007000ff0a77ac */ /* 0x000e620008000a00 */
[----:B------:R-:W-:-:S04]  /*0210*/  VIADD R6, R2, 0xffffffff ;  /* 0xffffffff02067836 */ /* 0x000fc80000000000 */
[----:B------:R-:W-:-:S05]  /*0220*/  IMAD R6, R6, UR8, R3 ;  /* 0x0000000806067c24 */ /* 0x000fca000f8e0203 */
[----:B-1----:R-:W-:-:S04]  /*0230*/  IADD3 R10, P1, PT, R6, UR10, RZ ;  /* 0x0000000a060a7c10 */ /* 0x002fc8000ff3e0ff */
[----:B0-----:R-:W-:-:S06]  /*0240*/  IADD3.X R11, PT, PT, RZ, UR11, RZ, P1, !PT ;  /* 0x0000000bff0b7c10 */ /* 0x001fcc0008ffe4ff */
[----:B------:R-:W2:Y:S04]  /*0250*/  LDG.E.U8 R11, desc[UR6][R10.64] ;  /* 0x000000060a0b7981 */ /* 0x000ea8000c1e1100 */
[----:B--2---:R1:W-:Y:S01]  /*0260*/  STS.U8 [R0+UR4+0x1], R11 ;  /* 0x0000010b00007988 */ /* 0x0043e20008000004 */
[----:B------:R-:W-:Y:S05]  /*0270*/  BRA `(.L_x_1) ;  /* 0x0000000000047947 */ /* 0x000fea0003800000 */
.L_x_2:
[----:B------:R2:W-:Y:S02]  /*0280*/  STS.U8 [R0+UR4+0x1], RZ ;  /* 0x000001ff00007988 */ /* 0x0005e40008000004 */
.L_x_1:
[----:B------:R-:W-:Y:S05]  /*0290*/  BSYNC.RECONVERGENT B0 ;  /* 0x0000000000007941 */ /* 0x000fea0003800200 */
.L_x_0:
[----:B------:R-:W-:Y:S01]  /*02a0*/  VIADD R6, R8, 0xffffffff ;  /* 0xffffffff08067836 */ /* 0x000fe20000000000 */
[----:B------:R-:W-:Y:S04]  /*02b0*/  BSSY.RECONVERGENT B0, `(.L_x_3) ;  /* 0x000000f000007945 */ /* 0x000fe80003800200 */
[----:B------:R-:W-:-:S13]  /*02c0*/  ISETP.NE.AND P1, PT, R7, R6, PT ;  /* 0x000000060700720c */ /* 0x000fda0003f25270 */
[----:B------:R-:W-:Y:S05]  /*02d0*/  @P1 BRA `(.L_x_4) ;  /* 0x0000000000301947 */ /* 0x000fea0003800000 */
[----:B------:R-:W-:-:S05]  /*02e0*/  VIADD R6, R2, 0x1 ;  /* 0x0000000102067836 */ /* 0x000fca0000000000 */
[----:B------:R-:W-:-:S04]  /*02f0*/  ISETP.GE.U32.AND P2, PT, R6, UR9, PT ;  /* 0x0000000906007c0c */ /* 0x000fc8000bf46070 */
[----:B------:R-:W-:-:S13]  /*0300*/  ISETP.GE.U32.OR P2, PT, R3, UR8, P2 ;  /* 0x0000000803007c0c */ /* 0x000fda0009746470 */
[----:B------:R-:W-:Y:S05]  /*0310*/  @P2 BRA `(.L_x_5) ;  /* 0x00000000001c2947 */ /* 0x000fea0003800000 */
[----:B------:R-:W3:Y:S01]  /*0320*/  LDCU.64 UR10, c[0x0][0x380] ;  /* 0x00007000ff0a77ac */ /* 0x000ee20008000a00 */
[----:B------:R-:W-:-:S05]  /*0330*/  IMAD R6, R6, UR8, R3 ;  /* 0x0000000806067c24 */ /* 0x000fca000f8e0203 */
[----:B---3--:R-:W-:-:S05]  /*0340*/  IADD3 R10, P2, PT, R6, UR10, RZ ;  /* 0x0000000a060a7c10 */ /* 0x008fca000ff5e0ff */
[----:B01----:R-:W-:-:S06]  /*0350*/  IMAD.X R11, RZ, RZ, UR11, P2 ;  /* 0x0000000bff0b7e24 */ /* 0x003fcc00090e06ff */
[----:B------:R-:W3:Y:S04]  /*0360*/  LDG.E.U8 R11, desc[UR6][R10.64] ;  /* 0x000000060a0b7981 */ /* 0x000ee8000c1e1100 */
[----:B---3--:R4:W-:Y:S01]  /*0370*/  STS.U8 [R4+0x25], R11 ;  /* 0x0000250b04007388 */ /* 0x0089e20000000000 */
[----:B------:R-:W-:Y:S05]  /*0380*/  BRA `(.L_x_4) ;  /* 0x0000000000047947 */ /* 0x000fea0003800000 */
.L_x_5:
[----:B------:R3:W-:Y:S02]  /*0390*/  STS.U8 [R4+0x25], RZ ;  /* 0x000025ff04007388 */ /* 0x0007e40000000000 */
.L_x_4:
[----:B------:R-:W-:Y:S05]  /*03a0*/  BSYNC.RECONVERGENT B0 ;  /* 0x0000000000007941 */ /* 0x000fea0003800200 */
.L_x_3:
[----:B------:R-:W-:Y:S01]  /*03b0*/  ISETP.NE.AND P2, PT, R0, RZ, PT ;  /* 0x000000ff0000720c */ /* 0x000fe20003f45270 */
[----:B------:R-:W-:-:S12]  /*03c0*/  BSSY.RECONVERGENT B0, `(.L_x_6) ;  /* 0x000000e000007945 */ /* 0x000fd80003800200 */
[----:B------:R-:W-:Y:S05]  /*03d0*/  @P2 BRA `(.L_x_7) ;  /* 0x0000000000302947 */ /* 0x000fea0003800000 */
[----:B------:R-:W-:-:S04]  /*03e0*/  ISETP.GE.U32.AND P2, PT, R2, UR9, PT ;  /* 0x0000000902007c0c */ /* 0x000fc8000bf46070 */
[----:B------:R-:W-:-:S13]  /*03f0*/  ISETP.LT.OR P2, PT, R3, 0x1, P2 ;  /* 0x000000010300780c */ /* 0x000fda0001741670 */
[----:B------:R-:W-:Y:S05]  /*0400*/  @P2 BRA `(.L_x_8) ;  /* 0x0000000000202947 */ /* 0x000fea0003800000 */
[----:B------:R-:W5:Y:S01]  /*0410*/  LDCU.64 UR10, c[0x0][0x380] ;  /* 0x00007000ff0a77ac */ /* 0x000f620008000a00 */
[----:B------:R-:W-:-:S05]  /*0420*/  IMAD R10, R2, UR8, R3 ;  /* 0x00000008020a7c24 */ /* 0x000fca000f8e0203 */
[----:B------:R-:W-:-:S04]  /*0430*/  IADD3 R10, PT, PT, R10, -0x1, RZ ;  /* 0xffffffff0a0a7810 */ /* 0x000fc80007ffe0ff */
[----:B-----5:R-:W-:-:S05]  /*0440*/  IADD3 R10, P2, PT, R10, UR10, RZ ;  /* 0x0000000a0a0a7c10 */ /* 0x020fca000ff5e0ff */
[----:B01--4-:R-:W-:-:S05]  /*0450*/  IMAD.X R11, RZ, RZ, UR11, P2 ;  /* 0x0000000bff0b7e24 */ /* 0x013fca00090e06ff */
[----:B------:R-:W4:Y:S04]  /*0460*/  LDG.E.U8 R10, desc[UR6][R10.64] ;  /* 0x000000060a0a7981 */ /* 0x000f28000c1e1100 */
[----:B----4-:R0:W-:Y:S01]  /*0470*/  STS.U8 [R5+0x12], R10 ;  /* 0x0000120a05007388 */ /* 0x0101e20000000000 */
[----:B------:R-:W-:Y:S05]  /*0480*/  BRA `(.L_x_7) ;  /* 0x0000000000047947 */ /* 0x000fea0003800000 */
.L_x_8:
[----:B------:R0:W-:Y:S02]  /*0490*/  STS.U8 [R5+0x12], RZ ;  /* 0x000012ff05007388 */ /* 0x0001e40000000000 */
.L_x_7:
[----:B------:R-:W-:Y:S05]  /*04a0*/  BSYNC.RECONVERGENT B0 ;  /* 0x0000000000007941 */ /* 0x000fea0003800200 */
.L_x_6:
[----:B------:R-:W-:Y:S01]  /*04b0*/  VIADD R9, R9, 0xffffffff ;  /* 0xffffffff09097836 */ /* 0x000fe20000000000 */
[----:B------:R-:W-:Y:S04]  /*04c0*/  BSSY.RECONVERGENT B0, `(.L_x_9) ;  /* 0x000000f000007945 */ /* 0x000fe80003800200 */
[----:B------:R-:W-:-:S13]  /*04d0*/  ISETP.NE.AND P2, PT, R0, R9, PT ;  /* 0x000000090000720c */ /* 0x000fda0003f45270 */
[----:B------:R-:W-:Y:S05]  /*04e0*/  @P2 BRA `(.L_x_10) ;  /* 0x0000000000302947 */ /* 0x000fea0003800000 */
[----:B01--4-:R-:W-:Y:S01]  /*04f0*/  VIADD R11, R3, 0x1 ;  /* 0x00000001030b7836 */ /* 0x013fe20000000000 */
[----:B------:R-:W-:-:S04]  /*0500*/  ISETP.GE.U32.AND P3, PT, R2, UR9, PT ;  /* 0x0000000902007c0c */ /* 0x000fc8000bf66070 */
[----:B------:R-:W-:-:S13]  /*0510*/  ISETP.GE.U32.OR P3, PT, R11, UR8, P3 ;  /* 0x000000080b007c0c */ /* 0x000fda0009f66470 */
[----:B------:R-:W-:Y:S05]  /*0520*/  @P3 BRA `(.L_x_11) ;  /* 0x00000000001c3947 */ /* 0x000fea0003800000 */
[----:B------:R-:W0:Y:S01]  /*0530*/  LDCU.64 UR10, c[0x0][0x380] ;  /* 0x00007000ff0a77ac */ /* 0x000e220008000a00 */
[----:B------:R-:W-:-:S05]  /*0540*/  IMAD R11, R2, UR8, R11 ;  /* 0x00000008020b7c24 */ /* 0x000fca000f8e020b */
[----:B0-----:R-:W-:-:S04]  /*0550*/  IADD3 R10, P3, PT, R11, UR10, RZ ;  /* 0x0000000a0b0a7c10 */ /* 0x001fc8000ff7e0ff */
[----:B------:R-:W-:-:S06]  /*0560*/  IADD3.X R11, PT, PT, RZ, UR11, RZ, P3, !PT ;  /* 0x0000000bff0b7c10 */ /* 0x000fcc0009ffe4ff */
[----:B------:R-:W4:Y:S04]  /*0570*/  LDG.E.U8 R11, desc[UR6][R10.64] ;  /* 0x000000060a0b7981 */ /* 0x000f28000c1e1100 */
[----:B----4-:R0:W-:Y:S01]  /*0580*/  STS.U8 [R4+0x14], R11 ;  /* 0x0000140b04007388 */ /* 0x0101e20000000000 */
[----:B------:R-:W-:Y:S05]  /*0590*/  BRA `(.L_x_10) ;  /* 0x0000000000047947 */ /* 0x000fea0003800000 */
.L_x_11:
[----:B------:R0:W-:Y:S02]  /*05a0*/  STS.U8 [R4+0x14], RZ ;  /* 0x000014ff04007388 */ /* 0x0001e40000000000 */
.L_x_10:
[----:B------:R-:W-:Y:S05]  /*05b0*/  BSYNC.RECONVERGENT B0 ;  /* 0x0000000000007941 */ /* 0x000fea0003800200 */
.L_x_9:
[----:B------:R-:W-:Y:S01]  /*05c0*/  LOP3.LUT P3, RZ, R0, R7, RZ, 0xfc, !PT ;  /* 0x0000000700ff7212 */ /* 0x000fe2000786fcff */
[----:B------:R-:W-:-:S12]  /*05d0*/  BSSY.RECONVERGENT B0, `(.L_x_12) ;  /* 0x0000010000007945 */ /* 0x000fd80003800200 */
[----:B------:R-:W-:Y:S05]  /*05e0*/  @P3 BRA `(.L_x_13) ;  /* 0x0000000000383947 */ /* 0x000fea0003800000 */
[----:B------:R-:W-:Y:S01]  /*05f0*/  ISETP.NE.AND P3, PT, R2, RZ, PT ;  /* 0x000000ff0200720c */ /* 0x000fe20003f65270 */
[----:B------:R-:W-:Y:S01]  /*0600*/  BSSY.RECONVERGENT B1, `(.L_x_14) ;  /* 0x000000b000017945 */ /* 0x000fe20003800200 */
[----:B0-----:R-:W-:Y:S02]  /*0610*/  PRMT R10, RZ, 0x7610, R10 ;  /* 0x00007610ff0a7816 */ /* 0x001fe4000000000a */
[----:B------:R-:W-:-:S13]  /*0620*/  ISETP.LT.OR P3, PT, R3, 0x1, !P3 ;  /* 0x000000010300780c */ /* 0x000fda0005f61670 */
[----:B------:R-:W-:Y:S05]  /*0630*/  @P3 BRA `(.L_x_15) ;  /* 0x00000000001c3947 */ /* 0x000fea0003800000 */
[----:B------:R-:W0:Y:S01]  /*0640*/  LDCU.64 UR10, c[0x0][0x380] ;  /* 0x00007000ff0a77ac */ /* 0x000e220008000a00 */
[----:B------:R-:W-:-:S04]  /*0650*/  VIADD R6, R2, 0xffffffff ;  /* 0xffffffff02067836 */ /* 0x000fc80000000000 */
[----:B------:R-:W-:-:S04]  /*0660*/  IMAD R6, R6, UR8, R3 ;  /* 0x0000000806067c24 */ /* 0x000fc8000f8e0203 */
[----:B------:R-:W-:-:S05]  /*0670*/  VIADD R10, R6, 0xffffffff ;  /* 0xffffffff060a7836 */ /* 0x000fca0000000000 */
[----:B0-----:R-:W-:-:S05]  /*0680*/  IADD3 R10, P3, PT, R10, UR10, RZ ;  /* 0x0000000a0a0a7c10 */ /* 0x001fca000ff7e0ff */
[----:B-1--4-:R-:W-:-:S05]  /*0690*/  IMAD.X R11, RZ, RZ, UR11, P3 ;  /* 0x0000000bff0b7e24 */ /* 0x012fca00098e06ff */
[----:B------:R0:W5:Y:S03]  /*06a0*/  LDG.E.U8 R10, desc[UR6][R10.64] ;  /* 0x000000060a0a7981 */ /* 0x000166000c1e1100 */
.L_x_15:
[----:B------:R-:W-:Y:S05]  /*06b0*/  BSYNC.RECONVERGENT B1 ;  /* 0x0000000000017941 */ /* 0x000fea0003800200 */
.L_x_14:
[----:B-----5:R0:W-:Y:S02]  /*06c0*/  STS.U8 [UR4], R10 ;  /* 0x0000000aff007988 */ /* 0x0201e40008000004 */
.L_x_13:
[----:B------:R-:W-:Y:S05]  /*06d0*/  BSYNC.RECONVERGENT B0 ;  /* 0x0000000000007941 */ /* 0x000fea0003800200 */
.L_x_12:
[----:B------:R-:W-:Y:S01]  /*06e0*/  ISETP.NE.OR P2, PT, R7, RZ, P2 ;  /* 0x000000ff0700720c */ /* 0x000fe20001745670 */
[----:B------:R-:W-:-:S12]  /*06f0*/  BSSY.RECONVERGENT B0, `(.L_x_16) ;  /* 0x0000010000007945 */ /* 0x000fd80003800200 */
[----:B------:R-:W-:Y:S05]  /*0700*/  @P2 BRA `(.L_x_17) ;  /* 0x0000000000382947 */ /* 0x000fea0003800000 */
[----:B------:R-:W-:Y:S01]  /*0710*/  ISETP.NE.AND P2, PT, R2, RZ, PT ;  /* 0x000000ff0200720c */ /* 0x000fe20003f45270 */
[----:B------:R-:W-:Y:S01]  /*0720*/  BSSY.RECONVERGENT B1, `(.L_x_18) ;  /* 0x000000b000017945 */ /* 0x000fe20003800200 */
[----:B------:R-:W-:Y:S02]  /*0730*/  IADD3 R6, PT, PT, R3, 0x1, RZ ;  /* 0x0000000103067810 */ /* 0x000fe40007ffe0ff */
[----:B------:R-:W-:Y:S02]  /*0740*/  PRMT R7, RZ, 0x7610, R7 ;  /* 0x00007610ff077816 */ /* 0x000fe40000000007 */
[----:B------:R-:W-:-:S13]  /*0750*/  ISETP.GE.U32.OR P2, PT, R6, UR8, !P2 ;  /* 0x0000000806007c0c */ /* 0x000fda000d746470 */
[----:B------:R-:W-:Y:S05]  /*0760*/  @P2 BRA `(.L_x_19) ;  /* 0x0000000000182947 */ /* 0x000fea0003800000 */
[----:B------:R-:W0:Y:S01]  /*0770*/  LDCU.64 UR10, c[0x0][0x380] ;  /* 0x00007000ff0a77ac */ /* 0x000e220008000a00 */
[----:B------:R-:W-:-:S04]  /*0780*/  VIADD R7, R2, 0xffffffff ;  /* 0xffffffff02077836 */ /* 0x000fc80000000000 */
[----:B------:R-:W-:-:S05]  /*0790*/  IMAD R6, R7, UR8, R6 ;  /* 0x0000000807067c24 */ /* 0x000fca000f8e0206 */
[----:B0-----:R-:W-:-:S05]  /*07a0*/  IADD3 R6, P2, PT, R6, UR10, RZ ;  /* 0x0000000a06067c10 */ /* 0x001fca000ff5e0ff */
[----:B------:R-:W-:-:S06]  /*07b0*/  IMAD.X R7, RZ, RZ, UR11, P2 ;  /* 0x0000000bff077e24 */ /* 0x000fcc00090e06ff */
[----:B------:R0:W5:Y:S02]  /*07c0*/  LDG.E.U8 R7, desc[UR6][R6.64] ;  /* 0x0000000606077981 */ /* 0x000164000c1e1100 */
.L_x_19:
[----:B------:R-:W-:Y:S05]  /*07d0*/  BSYNC.RECONVERGENT B1 ;  /* 0x0000000000017941 */ /* 0x000fea0003800200 */
.L_x_18:
[----:B-----5:R0:W-:Y:S02]  /*07e0*/  STS.U8 [R0+UR4+0x2], R7 ;  /* 0x0000020700007988 */ /* 0x0201e40008000004 */
.L_x_17:
[----:B------:R-:W-:Y:S05]  /*07f0*/  BSYNC.RECONVERGENT B0 ;  /* 0x0000000000007941 */ /* 0x000fea0003800200 */
.L_x_16:
[----:B------:R-:W-:Y:S01]  /*0800*/  ISETP.NE.OR P2, PT, R0, RZ, P1 ;  /* 0x000000ff0000720c */ /* 0x000fe20000f45670 */
[----:B------:R-:W-:-:S12]  /*0810*/  BSSY.RECONVERGENT B0, `(.L_x_20) ;  /* 0x0000010000007945 */ /* 0x000fd80003800200 */
[----:B------:R-:W-:Y:S05]  /*0820*/  @P2 BRA `(.L_x_21) ;  /* 0x0000000000382947 */ /* 0x000fea0003800000 */
[----:B------:R-:W-:Y:S01]  /*0830*/  VIADD R8, R2, 0x1 ;  /* 0x0000000102087836 */ /* 0x000fe20000000000 */
[----:B------:R-:W-:Y:S01]  /*0840*/  BSSY.RECONVERGENT B1, `(.L_x_22) ;  /* 0x000000b000017945 */ /* 0x000fe20003800200 */
[----:B0-----:R-:W-:-:S03]  /*0850*/  PRMT R6, RZ, 0x7610, R6 ;  /* 0x00007610ff067816 */ /* 0x001fc60000000006 */
[----:B------:R-:W-:-:S04]  /*0860*/  ISETP.GE.U32.AND P2, PT, R8, UR9, PT ;  /* 0x0000000908007c0c */ /* 0x000fc8000bf46070 */
[----:B------:R-:W-:-:S13]  /*0870*/  ISETP.LT.OR P2, PT, R3, 0x1, P2 ;  /* 0x000000010300780c */ /* 0x000fda0001741670 */
[----:B------:R-:W-:Y:S05]  /*0880*/  @P2 BRA `(.L_x_23) ;  /* 0x0000000000182947 */ /* 0x000fea0003800000 */
[----:B------:R-:W0:Y:S01]  /*0890*/  LDCU.64 UR4, c[0x0][0x380] ;  /* 0x00007000ff0477ac */ /* 0x000e220008000a00 */
[----:B------:R-:W-:-:S05]  /*08a0*/  IMAD R6, R8, UR8, R3 ;  /* 0x0000000808067c24 */ /* 0x000fca000f8e0203 */
[----:B------:R-:W-:-:S04]  /*08b0*/  IADD3 R6, PT, PT, R6, -0x1, RZ ;  /* 0xffffffff06067810 */ /* 0x000fc80007ffe0ff */
[----:B0-----:R-:W-:-:S05]  /*08c0*/  IADD3 R6, P2, PT, R6, UR4, RZ ;  /* 0x0000000406067c10 */ /* 0x001fca000ff5e0ff */
[----:B------:R-:W-:-:S05]  /*08d0*/  IMAD.X R7, RZ, RZ, UR5, P2 ;  /* 0x00000005ff077e24 */ /* 0x000fca00090e06ff */
[----:B------:R0:W5:Y:S03]  /*08e0*/  LDG.E.U8 R6, desc[UR6][R6.64] ;  /* 0x0000000606067981 */ /* 0x000166000c1e1100 */
.L_x_23:
[----:B------:R-:W-:Y:S05]  /*08f0*/  BSYNC.RECONVERGENT B1 ;  /* 0x0000000000017941 */ /* 0x000fea0003800200 */
.L_x_22:
[----:B-----5:R0:W-:Y:S02]  /*0900*/  STS.U8 [R5+0x24], R6 ;  /* 0x0000240605007388 */ /* 0x0201e40000000000 */
.L_x_21:
[----:B------:R-:W-:Y:S05]  /*0910*/  BSYNC.RECONVERGENT B0 ;  /* 0x0000000000007941 */ /* 0x000fea0003800200 */
.L_x_20:
[----:B------:R-:W-:Y:S01]  /*0920*/  ISETP.NE.OR P1, PT, R0, R9, P1 ;  /* 0x000000090000720c */ /* 0x000fe20000f25670 */
[----:B------:R-:W-:-:S12]  /*0930*/  BSSY.RECONVERGENT B0, `(.L_x_24) ;  /* 0x0000010000007945 */ /* 0x000fd80003800200 */
[----:B------:R-:W-:Y:S05]  /*0940*/  @P1 BRA `(.L_x_25) ;  /* 0x0000000000381947 */ /* 0x000fea0003800000 */
[----:B0-----:R-:W-:Y:S01]  /*0950*/  VIADD R5, R2, 0x1 ;  /* 0x0000000102057836 */ /* 0x001fe20000000000 */
[----:B------:R-:W-:Y:S01]  /*0960*/  BSSY.RECONVERGENT B1, `(.L_x_26) ;  /* 0x000000b000017945 */ /* 0x000fe20003800200 */
[----:B------:R-:W-:Y:S01]  /*0970*/  VIADD R6, R3, 0x1 ;  /* 0x0000000103067836 */ /* 0x000fe20000000000 */
[----:B------:R-:W-:Y:S02]  /*0980*/  PRMT R7, RZ, 0x7610, R7 ;  /* 0x00007610ff077816 */ /* 0x000fe40000000007 */
[----:B------:R-:W-:-:S04]  /*0990*/  ISETP.GE.U32.AND P1, PT, R5, UR9, PT ;  /* 0x0000000905007c0c */ /* 0x000fc8000bf26070 */
[----:B------:R-:W-:-:S13]  /*09a0*/  ISETP.GE.U32.OR P1, PT, R6, UR8, P1 ;  /* 0x0000000806007c0c */ /* 0x000fda0008f26470 */
[----:B------:R-:W-:Y:S05]  /*09b0*/  @P1 BRA `(.L_x_27) ;  /* 0x0000000000141947 */ /* 0x000fea0003800000 */
[----:B------:R-:W0:Y:S01]  /*09c0*/  LDCU.64 UR4, c[0x0][0x380] ;  /* 0x00007000ff0477ac */ /* 0x000e220008000a00 */
[----:B------:R-:W-:-:S05]  /*09d0*/  IMAD R6, R5, UR8, R6 ;  /* 0x0000000805067c24 */ /* 0x000fca000f8e0206 */
[----:B0-----:R-:W-:-:S04]  /*09e0*/  IADD3 R6, P1, PT, R6, UR4, RZ ;  /* 0x0000000406067c10 */ /* 0x001fc8000ff3e0ff */
[----:B------:R-:W-:-:S06]  /*09f0*/  IADD3.X R7, PT, PT, RZ, UR5, RZ, P1, !PT ;  /* 0x00000005ff077c10 */ /* 0x000fcc0008ffe4ff */
[----:B------:R0:W5:Y:S03]  /*0a00*/  LDG.E.U8 R7, desc[UR6][R6.64] ;  /* 0x0000000606077981 */ /* 0x000166000c1e1100 */
.L_x_27:
[----:B------:R-:W-:Y:S05]  /*0a10*/  BSYNC.RECONVERGENT B1 ;  /* 0x0000000000017941 */ /* 0x000fea0003800200 */
.L_x_26:
[----:B-----5:R0:W-:Y:S02]  /*0a20*/  STS.U8 [R4+0x26], R7 ;  /* 0x0000260704007388 */ /* 0x0201e40000000000 */
.L_x_25:
[----:B------:R-:W-:Y:S05]  /*0a30*/  BSYNC.RECONVERGENT B0 ;  /* 0x0000000000007941 */ /* 0x000fea0003800200 */
.L_x_24:
[----:B------:R-:W-:Y:S01]  /*0a40*/  UIADD3 UR4, UPT, UPT, UR8, -0x1, URZ ;  /* 0xffffffff08047890 */ /* 0x000fe2000fffe0ff */
[----:B------:R-:W-:Y:S05]  /*0a50*/  BAR.SYNC.DEFER_BLOCKING 0x0 ;  /* 0x0000000000007b1d */ /* 0x000fea0000010000 */
[----:B------:R-:W-:Y:S01]  /*0a60*/  ISETP.GE.U32.AND P1, PT, R3, UR4, PT ;  /* 0x0000000403007c0c */ /* 0x000fe2000bf26070 */
[----:B------:R-:W-:-:S03]  /*0a70*/  UIADD3 UR4, UPT, UPT, UR9, -0x1, URZ ;  /* 0xffffffff09047890 */ /* 0x000fc6000fffe0ff */
[----:B------:R-:W-:-:S04]  /*0a80*/  ISETP.LT.OR P1, PT, R3, 0x1, P1 ;  /* 0x000000010300780c */ /* 0x000fc80000f21670 */
[----:B------:R-:W-:-:S04]  /*0a90*/  ISETP.EQ.OR P1, PT, R2, RZ, P1 ;  /* 0x000000ff0200720c */ /* 0x000fc80000f22670 */
[----:B------:R-:W-:-:S13]  /*0aa0*/  ISETP.GE.U32.OR P1, PT, R2, UR4, P1 ;  /* 0x0000000402007c0c */ /* 0x000fda0008f26470 */
[----:B------:R-:W-:Y:S05]  /*0ab0*/  @P1 BRA `(.L_x_28) ;  /* 0x0000000000d01947 */ /* 0x000fea0003800000 */
[----:B0-----:R-:W0:Y:S01]  /*0ac0*/  LDS.U8 R5, [R4+0x1] ;  /* 0x0000010004057984 */ /* 0x001e220000000000 */
[----:B------:R-:W-:Y:S03]  /*0ad0*/  BSSY.RECONVERGENT B0, `(.L_x_29) ;  /* 0x0000029000007945 */ /* 0x000fe60003800200 */
[----:B-12---:R-:W1:Y:S04]  /*0ae0*/  LDS.U8 R0, [R4] ;  /* 0x0000000004007984 */ /* 0x006e680000000000 */
[----:B------:R-:W2:Y:S04]  /*0af0*/  LDS.U8 R6, [R4+0x2] ;  /* 0x0000020004067984 */ /* 0x000ea80000000000 */
[----:B------:R-:W5:Y:S04]  /*0b00*/  LDS.U8 R8, [R4+0x12] ;  /* 0x0000120004087984 */ /* 0x000f680000000000 */
[----:B------:R-:W3:Y:S04]  /*0b10*/  LDS.U8 R10, [R4+0x24] ;  /* 0x00002400040a7984 */ /* 0x000ee80000000000 */
[----:B------:R-:W3:Y:S04]  /*0b20*/  LDS.U8 R9, [R4+0x14] ;  /* 0x0000140004097984 */ /* 0x000ee80000000000 */
[----:B----4-:R-:W4:Y:S04]  /*0b30*/  LDS.U8 R11, [R4+0x25] ;  /* 0x00002500040b7984 */ /* 0x010f280000000000 */
[----:B------:R3:W4:Y:S01]  /*0b40*/  LDS.U8 R12, [R4+0x26] ;  /* 0x00002600040c7984 */ /* 0x0007220000000000 */
[----:B0-----:R-:W-:-:S02]  /*0b50*/  I2FP.F32.U32 R5, R5 ;  /* 0x0000000500057245 */ /* 0x001fc40000201000 */
[----:B-1----:R-:W-:-:S03]  /*0b60*/  I2FP.F32.U32 R0, R0 ;  /* 0x0000000000007245 */ /* 0x002fc60000201000 */
[----:B------:R-:W-:Y:S01]  /*0b70*/  FADD R5, R5, R5 ;  /* 0x0000000505057221 */ /* 0x000fe20000000000 */
[----:B--2---:R-:W-:-:S03]  /*0b80*/  I2FP.F32.U32 R7, R6 ;  /* 0x0000000600077245 */ /* 0x004fc60000201000 */
[C---:B------:R-:W-:Y:S01]  /*0b90*/  FADD R6, -R0.reuse, -R5 ;  /* 0x8000000500067221 */ /* 0x040fe20000000100 */
[----:B-----5:R-:W-:Y:S01]  /*0ba0*/  I2FP.F32.U32 R8, R8 ;  /* 0x0000000800087245 */ /* 0x020fe20000201000 */
[----:B------:R-:W-:Y:S02]  /*0bb0*/  FADD R0, -R0, R7 ;  /* 0x0000000700007221 */ /* 0x000fe40000000100 */
[----:B------:R-:W-:Y:S01]  /*0bc0*/  FADD R7, -R7, R6 ;  /* 0x0000000607077221 */ /* 0x000fe20000000100 */
[----:B---3--:R-:W-:Y:S01]  /*0bd0*/  I2FP.F32.U32 R10, R10 ;  /* 0x0000000a000a7245 */ /* 0x008fe20000201000 */
[----:B------:R-:W-:Y:S01]  /*0be0*/  FADD R5, R8, R8 ;  /* 0x0000000808057221 */ /* 0x000fe20000000000 */
[----:B------:R-:W-:-:S03]  /*0bf0*/  I2FP.F32.U32 R9, R9 ;  /* 0x0000000900097245 */ /* 0x000fc60000201000 */
[----:B------:R-:W-:Y:S01]  /*0c00*/  FADD R0, R0, -R5 ;  /* 0x8000000500007221 */ /* 0x000fe20000000000 */
[C---:B------:R-:W-:Y:S01]  /*0c10*/  FADD R4, R10.reuse, R7 ;  /* 0x000000070a047221 */ /* 0x040fe20000000000 */
[----:B----4-:R-:W-:Y:S02]  /*0c20*/  I2FP.F32.U32 R11, R11 ;  /* 0x0000000b000b7245 */ /* 0x010fe40000201000 */
[----:B------:R-:W-:Y:S01]  /*0c30*/  FFMA R9, R9, 2, R0 ;  /* 0x4000000009097823 */ /* 0x000fe20000000000 */
[----:B------:R-:W-:Y:S02]  /*0c40*/  I2FP.F32.U32 R12, R12 ;  /* 0x0000000c000c7245 */ /* 0x000fe40000201000 */
[----:B------:R-:W-:Y:S01]  /*0c50*/  FFMA R11, R11, 2, R4 ;  /* 0x400000000b0b7823 */ /* 0x000fe20000000004 */
[----:B------:R-:W-:-:S03]  /*0c60*/  FADD R9, -R10, R9 ;  /* 0x000000090a097221 */ /* 0x000fc60000000100 */
[C---:B------:R-:W-:Y:S01]  /*0c70*/  FADD R11, R12.reuse, R11 ;  /* 0x0000000b0c0b7221 */ /* 0x040fe20000000000 */
[----:B------:R-:W-:-:S03]  /*0c80*/  FADD R9, R12, R9 ;  /* 0x000000090c097221 */ /* 0x000fc60000000000 */
[----:B------:R-:W-:-:S04]  /*0c90*/  FMUL R0, R11, R11 ;  /* 0x0000000b0b007220 */ /* 0x000fc80000400000 */
[----:B------:R-:W-:-:S04]  /*0ca0*/  FFMA R0, R9, R9, R0 ;  /* 0x0000000909007223 */ /* 0x000fc80000000000 */
[----:B------:R-:W-:Y:S01]  /*0cb0*/  VIADD R4, R0, 0xf3000000 ;  /* 0xf300000000047836 */ /* 0x000fe20000000000 */
[----:B------:R0:W1:Y:S04]  /*0cc0*/  MUFU.RSQ R5, R0 ;  /* 0x0000000000057308 */ /* 0x0000680000001400 */
[----:B------:R-:W-:-:S13]  /*0cd0*/  ISETP.GT.U32.AND P0, PT, R4, 0x727fffff, PT ;  /* 0x727fffff0400780c */ /* 0x000fda0003f04070 */
[----:B01----:R-:W-:Y:S05]  /*0ce0*/  @!P0 BRA `(.L_x_30) ;  /* 0x00000000000c8947 */ /* 0x003fea0003800000 */
[----:B------:R-:W-:-:S07]  /*0cf0*/  MOV R9, 0xd10 ;  /* 0x00000d1000097802 */ /* 0x000fce0000000f00 */
[----:B------:R-:W-:Y:S05]  /*0d00*/  CALL.REL.NOINC `($__internal_0_$__cuda_sm20_sqrt_rn_f32_slowpath) ;  /* 0x0000000000587944 */ /* 0x000fea0003c00000 */
[----:B------:R-:W-:Y:S05]  /*0d10*/  BRA `(.L_x_31) ;  /* 0x0000000000107947 */ /* 0x000fea0003800000 */
.L_x_30:
[----:B------:R-:W-:Y:S01]  /*0d20*/  FMUL.FTZ R7, R0, R5 ;  /* 0x0000000500077220 */ /* 0x000fe20000410000 */
[----:B------:R-:W-:-:S03]  /*0d30*/  FMUL.FTZ R5, R5, 0.5 ;  /* 0x3f00000005057820 */ /* 0x000fc60000410000 */
[----:B------:R-:W-:-:S04]  /*0d40*/  FFMA R0, -R7, R7, R0 ;  /* 0x0000000707007223 */ /* 0x000fc80000000100 */
[----:B------:R-:W-:-:S07]  /*0d50*/  FFMA R0, R0, R5, R7 ;  /* 0x0000000500007223 */ /* 0x000fce0000000007 */
.L_x_31:
[----:B------:R-:W-:Y:S05]  /*0d60*/  BSYNC.RECONVERGENT B0 ;  /* 0x0000000000007941 */ /* 0x000fea0003800200 */
.L_x_29:
[----:B------:R-:W0:Y:S01]  /*0d70*/  LDCU UR9, c[0x0][0x390] ;  /* 0x00007200ff0977ac */ /* 0x000e220008000800 */
[----:B------:R-:W-:Y:S01]  /*0d80*/  FMNMX.NAN R0, R0, 255, PT ;  /* 0x437f000000007809 */ /* 0x000fe20003820000 */
[----:B------:R-:W1:Y:S03]  /*0d90*/  LDCU.64 UR4, c[0x0][0x388] ;  /* 0x00007100ff0477ac */ /* 0x000e660008000a00 */
[----:B------:R-:W2:Y:S01]  /*0da0*/  F2I.U32.TRUNC.NTZ R5, R0 ;  /* 0x0000000000057305 */ /* 0x000ea2000020f000 */
[----:B0-----:R-:W-:-:S05]  /*0db0*/  IMAD R2, R2, UR9, R3 ;  /* 0x0000000902027c24 */ /* 0x001fca000f8e0203 */
[----:B-1----:R-:W-:-:S05]  /*0dc0*/  IADD3 R2, P0, PT, R2, UR4, RZ ;  /* 0x0000000402027c10 */ /* 0x002fca000ff1e0ff */
[----:B------:R-:W-:-:S05]  /*0dd0*/  IMAD.X R3, RZ, RZ, UR5, P0 ;  /* 0x00000005ff037e24 */ /* 0x000fca00080e06ff */
[----:B--2---:R-:W-:Y:S01]  /*0de0*/  STG.E.U8 desc[UR6][R2.64], R5 ;  /* 0x0000000502007986 */ /* 0x004fe2000c101106 */
[----:B------:R-:W-:Y:S05]  /*0df0*/  EXIT ;  /* 0x000000000000794d */ /* 0x000fea0003800000 */
.L_x_28:
[----:B------:R-:W-:Y:S05]  /*0e00*/  @!P0 EXIT ;  /* 0x000000000000894d */ /* 0x000fea0003800000 */
[----:B------:R-:W5:Y:S01]  /*0e10*/  LDCU.64 UR4, c[0x0][0x388] ;  /* 0x00007100ff0477ac */ /* 0x000f620008000a00 */
[----:B------:R-:W-:-:S05]  /*0e20*/  IMAD R2, R2, UR8, R3 ;  /* 0x0000000802027c24 */ /* 0x000fca000f8e0203 */
[----:B-----5:R-:W-:-:S05]  /*0e30*/  IADD3 R2, P0, PT, R2, UR4, RZ ;  /* 0x0000000402027c10 */ /* 0x020fca000ff1e0ff */
[----:B------:R-:W-:-:S05]  /*0e40*/  IMAD.X R3, RZ, RZ, UR5, P0 ;  /* 0x00000005ff037e24 */ /* 0x000fca00080e06ff */
[----:B------:R-:W-:Y:S01]  /*0e50*/  STG.E.U8 desc[UR6][R2.64], RZ ;  /* 0x000000ff02007986 */ /* 0x000fe2000c101106 */
[----:B------:R-:W-:Y:S05]  /*0e60*/  EXIT ;  /* 0x000000000000794d */ /* 0x000fea0003800000 */
        .weak           $__internal_0_$__cuda_sm20_sqrt_rn_f32_slowpath
        .type           $__internal_0_$__cuda_sm20_sqrt_rn_f32_slowpath,@function
        .size           $__internal_0_$__cuda_sm20_sqrt_rn_f32_slowpath,(.L_x_34 - $__internal_0_$__cuda_sm20_sqrt_rn_f32_slowpath)
$__internal_0_$__cuda_sm20_sqrt_rn_f32_slowpath:
[----:B------:R-:W-:-:S13]  /*0e70*/  LOP3.LUT P0, RZ, R0, 0x7fffffff, RZ, 0xc0, !PT ;  /* 0x7fffffff00ff7812 */ /* 0x000fda000780c0ff */
[----:B------:R-:W-:Y:S01]  /*0e80*/  @!P0 MOV R4, R0 ;  /* 0x0000000000048202 */ /* 0x000fe20000000f00 */
[----:B------:R-:W-:Y:S06]  /*0e90*/  @!P0 BRA `(.L_x_32) ;  /* 0x0000000000408947 */ /* 0x000fec0003800000 */
[----:B------:R-:W-:-:S13]  /*0ea0*/  FSETP.GEU.FTZ.AND P0, PT, R0, RZ, PT ;  /* 0x000000ff0000720b */ /* 0x000fda0003f1e000 */
[----:B------:R-:W-:Y:S01]  /*0eb0*/  @!P0 IMAD.MOV.U32 R4, RZ, RZ, 0x7fffffff ;  /* 0x7fffffffff048424 */ /* 0x000fe200078e00ff */
[----:B------:R-:W-:Y:S06]  /*0ec0*/  @!P0 BRA `(.L_x_32) ;  /* 0x0000000000348947 */ /* 0x000fec0003800000 */
[----:B------:R-:W-:-:S13]  /*0ed0*/  FSETP.GTU.FTZ.AND P0, PT, |R0|, +INF , PT ;  /* 0x7f8000000000780b */ /* 0x000fda0003f1c200 */
[----:B------:R-:W-:Y:S01]  /*0ee0*/  @P0 FADD.FTZ R4, R0, 1 ;  /* 0x3f80000000040421 */ /* 0x000fe20000010000 */
[----:B------:R-:W-:Y:S06]  /*0ef0*/  @P0 BRA `(.L_x_32) ;  /* 0x0000000000280947 */ /* 0x000fec0003800000 */
[----:B------:R-:W-:-:S13]  /*0f00*/  FSETP.NEU.FTZ.AND P0, PT, |R0|, +INF , PT ;  /* 0x7f8000000000780b */ /* 0x000fda0003f1d200 */
[----:B------:R-:W-:-:S04]  /*0f10*/  @P0 FFMA R5, R0, 1.84467440737095516160e+19, RZ ;  /* 0x5f80000000050823 */ /* 0x000fc800000000ff */
[----:B------:R-:W0:Y:S02]  /*0f20*/  @P0 MUFU.RSQ R4, R5 ;  /* 0x0000000500040308 */ /* 0x000e240000001400 */
[----:B0-----:R-:W-:Y:S01]  /*0f30*/  @P0 FMUL.FTZ R6, R5, R4 ;  /* 0x0000000405060220 */ /* 0x001fe20000410000 */
[----:B------:R-:W-:Y:S01]  /*0f40*/  @P0 FMUL.FTZ R8, R4, 0.5 ;  /* 0x3f00000004080820 */ /* 0x000fe20000410000 */
[----:B------:R-:W-:Y:S02]  /*0f50*/  @!P0 IMAD.MOV.U32 R4, RZ, RZ, R0 ;  /* 0x000000ffff048224 */ /* 0x000fe400078e0000 */
[----:B------:R-:W-:-:S04]  /*0f60*/  @P0 FADD.FTZ R7, -R6, -RZ ;  /* 0x800000ff06070221 */ /* 0x000fc80000010100 */
[----:B------:R-:W-:-:S04]  /*0f70*/  @P0 FFMA R7, R6, R7, R5 ;  /* 0x0000000706070223 */ /* 0x000fc80000000005 */
[----:B------:R-:W-:-:S04]  /*0f80*/  @P0 FFMA R7, R7, R8, R6 ;  /* 0x0000000807070223 */ /* 0x000fc80000000006 */
[----:B------:R-:W-:-:S07]  /*0f90*/  @P0 FMUL.FTZ R4, R7, 2.3283064365386962891e-10 ;  /* 0x2f80000007040820 */ /* 0x000fce0000410000 */
.L_x_32:
[----:B------:R-:W-:Y:S01]  /*0fa0*/  IMAD.MOV.U32 R0, RZ, RZ, R4 ;  /* 0x000000ffff007224 */ /* 0x000fe200078e0004 */
[----:B------:R-:W-:Y:S01]  /*0fb0*/  MOV R4, R9 ;  /* 0x0000000900047202 */ /* 0x000fe20000000f00 */
[----:B------:R-:W-:-:S04]  /*0fc0*/  IMAD.MOV.U32 R5, RZ, RZ, 0x0 ;  /* 0x00000000ff057424 */ /* 0x000fc800078e00ff */
[----:B------:R-:W-:Y:S05]  /*0fd0*/  RET.REL.NODEC R4 `(_Z12sobel_kernelPKhPhjj) ;  /* 0xfffffff004087950 */ /* 0x000fea0003c3ffff */
.L_x_33:
[----:B------:R-:W-:-:S00]  /*0fe0*/  BRA `(.L_x_33) ;  /* 0xfffffffc00fc7947 */ /* 0x000fc0000383ffff */
[----:B------:R-:W-:-:S00]  /*0ff0*/  NOP ;  /* 0x0000000000007918 */ /* 0x000fc00000000000 */
        /* <DEDUP_REMOVED lines=8> */
.L_x_34:


//--------------------- .nv.shared._Z12sobel_kernelPKhPhjj --------------------------
	.section	.nv.shared._Z12sobel_kernelPKhPhjj,"aw",@nobits
	.sectionflags	@""
.nv.shared._Z12sobel_kernelPKhPhjj:
	.zero		1348


//--------------------- .nv.shared.reserved.0     --------------------------
	.section	.nv.shared.reserved.0,"aw",@nobits
	.weak		__nv_reservedSMEM_offset_0_alias
	.size		__nv_reservedSMEM_offset_0_alias, 0, 64
	.other		__nv_reservedSMEM_offset_0_alias,@"STO_CUDA_RESERVED_SHARED STV_DEFAULT"
__nv_reservedSMEM_offset_0_alias:
	.zero		0
	.zero		64


//--------------------- .nv.constant0._Z12sobel_kernelPKhPhjj --------------------------
	.section	.nv.constant0._Z12sobel_kernelPKhPhjj,"a",@progbits
	.sectionflags	@""
	.align	4
.nv.constant0._Z12sobel_kernelPKhPhjj:
	.zero		920


//--------------------- SYMBOLS --------------------------

	.type		.nv.reservedSmem.offset0,@object
	.size		.nv.reservedSmem.offset0,0x4
	.type		.nv.reservedSmem.cap,@object
	.size		.nv.reservedSmem.cap,0x4
